//
// Generated by NVIDIA NVVM Compiler
//
// Compiler Build ID: CL-36424714
// Cuda compilation tools, release 13.0, V13.0.88
// Based on NVVM 20.0.0
//

.version 9.0
.target sm_100
.address_size 64

	// .globl	_Z7kreducePfS_i

.visible .entry _Z7kreducePfS_i(
	.param .u64 .ptr .align 1 _Z7kreducePfS_i_param_0,
	.param .u64 .ptr .align 1 _Z7kreducePfS_i_param_1,
	.param .u32 _Z7kreducePfS_i_param_2
)
{
	.reg .pred 	%p<5>;
	.reg .b32 	%r<12>;
	.reg .b32 	%f<5>;
	.reg .b64 	%rd<13>;

	ld.param.u64 	%rd4, [_Z7kreducePfS_i_param_0];
	ld.param.u64 	%rd3, [_Z7kreducePfS_i_param_1];
	ld.param.u32 	%r11, [_Z7kreducePfS_i_param_2];
	cvta.to.global.u64 	%rd1, %rd4;
	mov.u32 	%r1, %ctaid.x;
	mov.u32 	%r2, %ntid.x;
	mul.lo.s32 	%r3, %r1, %r2;
	mov.u32 	%r8, %tid.x;
	add.s32 	%r4, %r3, %r8;
	setp.lt.s32 	%p1, %r11, 2;
	@%p1 bra 	$L__BB0_5;
	mul.wide.s32 	%rd5, %r4, 4;
	add.s64 	%rd2, %rd1, %rd5;
$L__BB0_2:
	shr.u32 	%r6, %r11, 1;
	setp.ge.s32 	%p2, %r4, %r6;
	@%p2 bra 	$L__BB0_4;
	shl.b32 	%r9, %r6, 2;
	cvt.u64.u32 	%rd6, %r9;
	add.s64 	%rd7, %rd2, %rd6;
	ld.global.f32 	%f1, [%rd7];
	ld.global.f32 	%f2, [%rd2];
	add.f32 	%f3, %f1, %f2;
	st.global.f32 	[%rd2], %f3;
$L__BB0_4:
	bar.sync 	0;
	setp.gt.u32 	%p3, %r11, 3;
	mov.u32 	%r11, %r6;
	@%p3 bra 	$L__BB0_2;
$L__BB0_5:
	rem.u32 	%r10, %r4, %r2;
	setp.ne.s32 	%p4, %r10, 0;
	@%p4 bra 	$L__BB0_7;
	mul.wide.u32 	%rd8, %r3, 4;
	add.s64 	%rd9, %rd1, %rd8;
	ld.global.f32 	%f4, [%rd9];
	cvta.to.global.u64 	%rd10, %rd3;
	mul.wide.u32 	%rd11, %r1, 4;
	add.s64 	%rd12, %rd10, %rd11;
	st.global.f32 	[%rd12], %f4;
$L__BB0_7:
	ret;

}


// ===== COMPILED SASS (sm_100) =====

	.target	sm_100

	.elftype	@"ET_EXEC"


//--------------------- .note.nv.tkinfo           --------------------------
	.section	.note.nv.tkinfo,"",@"SHT_NOTE"
	.sectionflags	@"SHF_NOTE_NV_TKINFO"
	.tkinfo
        /*0018*/ 	.word	0x00000002
        /*0030*/ 	.string	""
        /*0030*/ 	.string	"ptxas"
        /*0030*/ 	.string	"Cuda compilation tools, release 13.0, V13.0.88"
        /*0030*/ 	.string	"Build cuda_13.0.r13.0/compiler.36424714_0"
        /*0030*/ 	.string	"-arch sm_100 -m 64 "



//--------------------- .note.nv.cuinfo           --------------------------
	.section	.note.nv.cuinfo,"",@"SHT_NOTE"
	.sectionflags	@"SHF_NOTE_NV_CUINFO"
        /*0018*/ 	.short	0x0002
        /*001a*/ 	.short	0x0064
        /*001c*/ 	.short	0x0082
	.zero		2


//--------------------- .nv.info                  --------------------------
	.section	.nv.info,"",@"SHT_CUDA_INFO"
	.align	4


	//----- nvinfo : EIATTR_REGCOUNT
	.align		4
        /*0000*/ 	.byte	0x04, 0x2f
        /*0002*/ 	.short	(.L_1 - .L_0)
	.align		4
.L_0:
        /*0004*/ 	.word	index@(_Z7kreducePfS_i)
        /*0008*/ 	.word	0x0000000e


	//----- nvinfo : EIATTR_FRAME_SIZE
	.align		4
.L_1:
        /*000c*/ 	.byte	0x04, 0x11
        /*000e*/ 	.short	(.L_3 - .L_2)
	.align		4
.L_2:
        /*0010*/ 	.word	index@(_Z7kreducePfS_i)
        /*0014*/ 	.word	0x00000000


	//----- nvinfo : EIATTR_MIN_STACK_SIZE
	.align		4
.L_3:
        /*0018*/ 	.byte	0x04, 0x12
        /*001a*/ 	.short	(.L_5 - .L_4)
	.align		4
.L_4:
        /*001c*/ 	.word	index@(_Z7kreducePfS_i)
        /*0020*/ 	.word	0x00000000
.L_5:


//--------------------- .nv.compat                --------------------------
	.section	.nv.compat,"",@"SHT_CUDA_COMPAT_INFO"
	.align	4
        /*0000*/ 	.byte	0x02, 0x09, 0x00, 0x00, 0x02, 0x02, 0x01, 0x00, 0x02, 0x05, 0x05, 0x00, 0x03, 0x07, 0x01, 0x01
        /*0010*/ 	.byte	0x02, 0x03, 0x00, 0x00, 0x02, 0x06, 0x01, 0x00, 0x04, 0x0b, 0x08, 0x00, 0x09, 0x00, 0x00, 0x00
        /*0020*/ 	.byte	0x00, 0x00, 0x00, 0x00


//--------------------- .nv.info._Z7kreducePfS_i  --------------------------
	.section	.nv.info._Z7kreducePfS_i,"",@"SHT_CUDA_INFO"
	.sectionflags	@""
	.align	4


	//----- nvinfo : EIATTR_CUDA_API_VERSION
	.align		4
        /*0000*/ 	.byte	0x04, 0x37
        /*0002*/ 	.short	(.L_7 - .L_6)
.L_6:
        /*0004*/ 	.word	0x00000082


	//----- nvinfo : EIATTR_KPARAM_INFO
	.align		4
.L_7:
        /*0008*/ 	.byte	0x04, 0x17
        /*000a*/ 	.short	(.L_9 - .L_8)
.L_8:
        /*000c*/ 	.word	0x00000000
        /*0010*/ 	.short	0x0002
        /*0012*/ 	.short	0x0010
        /*0014*/ 	.byte	0x00, 0xf0, 0x11, 0x00


	//----- nvinfo : EIATTR_KPARAM_INFO
	.align		4
.L_9:
        /*0018*/ 	.byte	0x04, 0x17
        /*001a*/ 	.short	(.L_11 - .L_10)
.L_10:
        /*001c*/ 	.word	0x00000000
        /*0020*/ 	.short	0x0001
        /*0022*/ 	.short	0x0008
        /*0024*/ 	.byte	0x00, 0xf5, 0x21, 0x00


	//----- nvinfo : EIATTR_KPARAM_INFO
	.align		4
.L_11:
        /*0028*/ 	.byte	0x04, 0x17
        /*002a*/ 	.short	(.L_13 - .L_12)
.L_12:
        /*002c*/ 	.word	0x00000000
        /*0030*/ 	.short	0x0000
        /*0032*/ 	.short	0x0000
        /*0034*/ 	.byte	0x00, 0xf5, 0x21, 0x00


	//----- nvinfo : EIATTR_SPARSE_MMA_MASK
	.align		4
.L_13:
        /*0038*/ 	.byte	0x03, 0x50
        /*003a*/ 	.short	0x0000


	//----- nvinfo : EIATTR_MAXREG_COUNT
	.align		4
        /*003c*/ 	.byte	0x03, 0x1b
        /*003e*/ 	.short	0x00ff


	//----- nvinfo : EIATTR_NUM_BARRIERS
	.align		4
        /*0040*/ 	.byte	0x02, 0x4c
        /*0042*/ 	.byte	0x01
	.zero		1


	//----- nvinfo : EIATTR_MERCURY_ISA_VERSION
	.align		4
        /*0044*/ 	.byte	0x03, 0x5f
        /*0046*/ 	.short	0x0101


	//----- nvinfo : EIATTR_VRC_CTA_INIT_COUNT
	.align		4
        /*0048*/ 	.byte	0x02, 0x4a
	.zero		1
	.zero		1


	//----- nvinfo : EIATTR_EXIT_INSTR_OFFSETS
	.align		4
        /*004c*/ 	.byte	0x04, 0x1c
        /*004e*/ 	.short	(.L_15 - .L_14)


	//   ....[0]....
.L_14:
        /*0050*/ 	.word	0x000002f0


	//   ....[1]....
        /*0054*/ 	.word	0x00000360


	//----- nvinfo : EIATTR_CRS_STACK_SIZE
	.align		4
.L_15:
        /*0058*/ 	.byte	0x04, 0x1e
        /*005a*/ 	.short	(.L_17 - .L_16)
.L_16:
        /*005c*/ 	.word	0x00000000


	//----- nvinfo : EIATTR_CBANK_PARAM_SIZE
	.align		4
.L_17:
        /*0060*/ 	.byte	0x03, 0x19
        /*0062*/ 	.short	0x0014


	//----- nvinfo : EIATTR_PARAM_CBANK
	.align		4
        /*0064*/ 	.byte	0x04, 0x0a
        /*0066*/ 	.short	(.L_19 - .L_18)
	.align		4
.L_18:
        /*0068*/ 	.word	index@(.nv.constant0._Z7kreducePfS_i)
        /*006c*/ 	.short	0x0380
        /*006e*/ 	.short	0x0014


	//----- nvinfo : EIATTR_SW_WAR
	.align		4
.L_19:
        /*0070*/ 	.byte	0x04, 0x36
        /*0072*/ 	.short	(.L_21 - .L_20)
.L_20:
        /*0074*/ 	.word	0x00000008
.L_21:


//--------------------- .nv.callgraph             --------------------------
	.section	.nv.callgraph,"",@"SHT_CUDA_CALLGRAPH"
	.align	4
	.sectionentsize	8
	.align		4
        /*0000*/ 	.word	0x00000000
	.align		4
        /*0004*/ 	.word	0xffffffff
	.align		4
        /*0008*/ 	.word	0x00000000
	.align		4
        /*000c*/ 	.word	0xfffffffe
	.align		4
        /*0010*/ 	.word	0x00000000
	.align		4
        /*0014*/ 	.word	0xfffffffd
	.align		4
        /*0018*/ 	.word	0x00000000
	.align		4
        /*001c*/ 	.word	0xfffffffc


//--------------------- .text._Z7kreducePfS_i     --------------------------
	.section	.text._Z7kreducePfS_i,"ax",@progbits
	.align	128
        .global         _Z7kreducePfS_i
        .type           _Z7kreducePfS_i,@function
        .size           _Z7kreducePfS_i,(.L_x_5 - _Z7kreducePfS_i)
        .other          _Z7kreducePfS_i,@"STO_CUDA_ENTRY STV_DEFAULT"
_Z7kreducePfS_i:
.text._Z7kreducePfS_i:
[----:B------:R-:W-:Y:S01]  /*0000*/  LDC R1, c[0x0][0x37c] ;  /* 0x0000df00ff017b82 */ /* 0x000fe20000000800 */
[----:B------:R-:W0:Y:S01]  /*0010*/  S2R R0, SR_CTAID.X ;  /* 0x0000000000007919 */ /* 0x000e220000002500 */
[----:B------:R-:W1:Y:S06]  /*0020*/  LDCU UR6, c[0x0][0x390] ;  /* 0x00007200ff0677ac */ /* 0x000e6c0008000800 */
[----:B------:R-:W0:Y:S01]  /*0030*/  LDC R10, c[0x0][0x360] ;  /* 0x0000d800ff0a7b82 */ /* 0x000e220000000800 */
[----:B------:R-:W2:Y:S01]  /*0040*/  S2R R3, SR_TID.X ;  /* 0x0000000000037919 */ /* 0x000ea20000002100 */
[----:B------:R-:W3:Y:S01]  /*0050*/  LDCU.64 UR4, c[0x0][0x358] ;  /* 0x00006b00ff0477ac */ /* 0x000ee20008000a00 */
[----:B-1----:R-:W-:Y:S01]  /*0060*/  UISETP.GE.AND UP0, UPT, UR6, 0x2, UPT ;  /* 0x000000020600788c */ /* 0x002fe2000bf06270 */
[----:B0-----:R-:W-:-:S04]  /*0070*/  IMAD R2, R0, R10, RZ ;  /* 0x0000000a00027224 */ /* 0x001fc800078e02ff */
[----:B--2---:R-:W-:-:S04]  /*0080*/  IMAD.IADD R3, R2, 0x1, R3 ;  /* 0x0000000102037824 */ /* 0x004fc800078e0203 */
[----:B---3--:R-:W-:Y:S05]  /*0090*/  BRA.U !UP0, `(.L_x_0) ;  /* 0x00000001084c7547 */ /* 0x008fea000b800000 */
[----:B------:R-:W0:Y:S01]  /*00a0*/  LDC.64 R4, c[0x0][0x380] ;  /* 0x0000e000ff047b82 */ /* 0x000e220000000a00 */
[----:B------:R-:W1:Y:S02]  /*00b0*/  LDCU UR6, c[0x0][0x390] ;  /* 0x00007200ff0677ac */ /* 0x000e640008000800 */
[----:B-1----:R-:W-:Y:S02]  /*00c0*/  IMAD.U32 R8, RZ, RZ, UR6 ;  /* 0x00000006ff087e24 */ /* 0x002fe4000f8e00ff */
[----:B0-----:R-:W-:-:S07]  /*00d0*/  IMAD.WIDE R4, R3, 0x4, R4 ;  /* 0x0000000403047825 */ /* 0x001fce00078e0204 */
.L_x_3:
[----:B------:R-:W-:Y:S01]  /*00e0*/  SHF.R.U32.HI R11, RZ, 0x1, R8 ;  /* 0x00000001ff0b7819 */ /* 0x000fe20000011608 */
[----:B------:R-:W-:Y:S03]  /*00f0*/  BSSY.RECONVERGENT B0, `(.L_x_1) ;  /* 0x0000009000007945 */ /* 0x000fe60003800200 */
[----:B------:R-:W-:-:S13]  /*0100*/  ISETP.GE.AND P0, PT, R3, R11, PT ;  /* 0x0000000b0300720c */ /* 0x000fda0003f06270 */
[----:B0-----:R-:W-:Y:S05]  /*0110*/  @P0 BRA `(.L_x_2) ;  /* 0x0000000000180947 */ /* 0x001fea0003800000 */
[----:B------:R-:W-:Y:S01]  /*0120*/  LEA R6, P0, R11, R4, 0x2 ;  /* 0x000000040b067211 */ /* 0x000fe200078010ff */
[----:B------:R-:W2:Y:S03]  /*0130*/  LDG.E R9, desc[UR4][R4.64] ;  /* 0x0000000404097981 */ /* 0x000ea6000c1e1900 */
[----:B------:R-:W-:-:S05]  /*0140*/  IADD3.X R7, PT, PT, RZ, R5, RZ, P0, !PT ;  /* 0x00000005ff077210 */ /* 0x000fca00007fe4ff */
[----:B------:R-:W2:Y:S02]  /*0150*/  LDG.E R6, desc[UR4][R6.64] ;  /* 0x0000000406067981 */ /* 0x000ea4000c1e1900 */
[----:B--2---:R-:W-:-:S05]  /*0160*/  FADD R9, R6, R9 ;  /* 0x0000000906097221 */ /* 0x004fca0000000000 */
[----:B------:R0:W-:Y:S02]  /*0170*/  STG.E desc[UR4][R4.64], R9 ;  /* 0x0000000904007986 */ /* 0x0001e4000c101904 */
.L_x_2:
[----:B------:R-:W-:Y:S05]  /*0180*/  BSYNC.RECONVERGENT B0 ;  /* 0x0000000000007941 */ /* 0x000fea0003800200 */
.L_x_1:
[----:B------:R-:W-:Y:S01]  /*0190*/  BAR.SYNC.DEFER_BLOCKING 0x0 ;  /* 0x0000000000007b1d */ /* 0x000fe20000010000 */
[----:B------:R-:W-:Y:S01]  /*01a0*/  ISETP.GT.U32.AND P0, PT, R8, 0x3, PT ;  /* 0x000000030800780c */ /* 0x000fe20003f04070 */
[----:B------:R-:W-:-:S12]  /*01b0*/  IMAD.MOV.U32 R8, RZ, RZ, R11 ;  /* 0x000000ffff087224 */ /* 0x000fd800078e000b */
[----:B------:R-:W-:Y:S05]  /*01c0*/  @P0 BRA `(.L_x_3) ;  /* 0xfffffffc00c40947 */ /* 0x000fea000383ffff */
.L_x_0:
[----:B------:R-:W1:Y:S01]  /*01d0*/  I2F.U32.RP R6, R10 ;  /* 0x0000000a00067306 */ /* 0x000e620000209000 */
[----:B------:R-:W-:-:S07]  /*01e0*/  ISETP.NE.U32.AND P1, PT, R10, RZ, PT ;  /* 0x000000ff0a00720c */ /* 0x000fce0003f25070 */
[----:B-1----:R-:W0:Y:S02]  /*01f0*/  MUFU.RCP R6, R6 ;  /* 0x0000000600067308 */ /* 0x002e240000001000 */
[----:B0-----:R-:W-:-:S06]  /*0200*/  IADD3 R4, PT, PT, R6, 0xffffffe, RZ ;  /* 0x0ffffffe06047810 */ /* 0x001fcc0007ffe0ff */
[----:B------:R0:W1:Y:S02]  /*0210*/  F2I.FTZ.U32.TRUNC.NTZ R5, R4 ;  /* 0x0000000400057305 */ /* 0x000064000021f000 */
[----:B0-----:R-:W-:Y:S02]  /*0220*/  HFMA2 R4, -RZ, RZ, 0, 0 ;  /* 0x00000000ff047431 */ /* 0x001fe400000001ff */
[----:B-1----:R-:W-:-:S04]  /*0230*/  IMAD.MOV R7, RZ, RZ, -R5 ;  /* 0x000000ffff077224 */ /* 0x002fc800078e0a05 */
[----:B------:R-:W-:-:S04]  /*0240*/  IMAD R7, R7, R10, RZ ;  /* 0x0000000a07077224 */ /* 0x000fc800078e02ff */
[----:B------:R-:W-:-:S06]  /*0250*/  IMAD.HI.U32 R8, R5, R7, R4 ;  /* 0x0000000705087227 */ /* 0x000fcc00078e0004 */
[----:B------:R-:W-:-:S04]  /*0260*/  IMAD.HI.U32 R8, R8, R3, RZ ;  /* 0x0000000308087227 */ /* 0x000fc800078e00ff */
[----:B------:R-:W-:-:S04]  /*0270*/  IMAD.MOV R8, RZ, RZ, -R8 ;  /* 0x000000ffff087224 */ /* 0x000fc800078e0a08 */
[----:B------:R-:W-:-:S05]  /*0280*/  IMAD R3, R10, R8, R3 ;  /* 0x000000080a037224 */ /* 0x000fca00078e0203 */
[----:B------:R-:W-:-:S13]  /*0290*/  ISETP.GE.U32.AND P0, PT, R3, R10, PT ;  /* 0x0000000a0300720c */ /* 0x000fda0003f06070 */
[----:B------:R-:W-:-:S04]  /*02a0*/  @P0 IADD3 R3, PT, PT, R3, -R10, RZ ;  /* 0x8000000a03030210 */ /* 0x000fc80007ffe0ff */
[----:B------:R-:W-:-:S13]  /*02b0*/  ISETP.GE.U32.AND P0, PT, R3, R10, PT ;  /* 0x0000000a0300720c */ /* 0x000fda0003f06070 */
[-C--:B------:R-:W-:Y:S02]  /*02c0*/  @P0 IADD3 R3, PT, PT, R3, -R10.reuse, RZ ;  /* 0x8000000a03030210 */ /* 0x080fe40007ffe0ff */
[----:B------:R-:W-:-:S04]  /*02d0*/  @!P1 LOP3.LUT R3, RZ, R10, RZ, 0x33, !PT ;  /* 0x0000000aff039212 */ /* 0x000fc800078e33ff */
[----:B------:R-:W-:-:S13]  /*02e0*/  ISETP.NE.AND P0, PT, R3, RZ, PT ;  /* 0x000000ff0300720c */ /* 0x000fda0003f05270 */
[----:B------:R-:W-:Y:S05]  /*02f0*/  @P0 EXIT ;  /* 0x000000000000094d */ /* 0x000fea0003800000 */
[----:B------:R-:W0:Y:S02]  /*0300*/  LDC.64 R4, c[0x0][0x380] ;  /* 0x0000e000ff047b82 */ /* 0x000e240000000a00 */
[----:B0-----:R-:W-:-:S06]  /*0310*/  IMAD.WIDE.U32 R2, R2, 0x4, R4 ;  /* 0x0000000402027825 */ /* 0x001fcc00078e0004 */
[----:B------:R-:W0:Y:S01]  /*0320*/  LDC.64 R4, c[0x0][0x388] ;  /* 0x0000e200ff047b82 */ /* 0x000e220000000a00 */
[----:B------:R-:W2:Y:S01]  /*0330*/  LDG.E R3, desc[UR4][R2.64] ;  /* 0x0000000402037981 */ /* 0x000ea2000c1e1900 */
[----:B0-----:R-:W-:-:S05]  /*0340*/  IMAD.WIDE.U32 R4, R0, 0x4, R4 ;  /* 0x0000000400047825 */ /* 0x001fca00078e0004 */
[----:B--2---:R-:W-:Y:S01]  /*0350*/  STG.E desc[UR4][R4.64], R3 ;  /* 0x0000000304007986 */ /* 0x004fe2000c101904 */
[----:B------:R-:W-:Y:S05]  /*0360*/  EXIT ;  /* 0x000000000000794d */ /* 0x000fea0003800000 */
.L_x_4:
[----:B------:R-:W-:-:S00]  /*0370*/  BRA `(.L_x_4) ;  /* 0xfffffffc00fc7947 */ /* 0x000fc0000383ffff */
[----:B------:R-:W-:-:S00]  /*0380*/  NOP ;  /* 0x0000000000007918 */ /* 0x000fc00000000000 */
[----:B------:R-:W-:-:S00]  /*0390*/  NOP ;  /* 0x0000000000007918 */ /* 0x000fc00000000000 */
[----:B------:R-:W-:-:S00]  /*03a0*/  NOP ;  /* 0x0000000000007918 */ /* 0x000fc00000000000 */
[----:B------:R-:W-:-:S00]  /*03b0*/  NOP ;  /* 0x0000000000007918 */ /* 0x000fc00000000000 */
[----:B------:R-:W-:-:S00]  /*03c0*/  NOP ;  /* 0x0000000000007918 */ /* 0x000fc00000000000 */
[----:B------:R-:W-:-:S00]  /*03d0*/  NOP ;  /* 0x0000000000007918 */ /* 0x000fc00000000000 */
[----:B------:R-:W-:-:S00]  /*03e0*/  NOP ;  /* 0x0000000000007918 */ /* 0x000fc00000000000 */
[----:B------:R-:W-:-:S00]  /*03f0*/  NOP ;  /* 0x0000000000007918 */ /* 0x000fc00000000000 */
.L_x_5:


//--------------------- .nv.shared.reserved.0     --------------------------
	.section	.nv.shared.reserved.0,"aw",@nobits
	.weak		__nv_reservedSMEM_offset_0_alias
	.size		__nv_reservedSMEM_offset_0_alias, 0, 64
	.other		__nv_reservedSMEM_offset_0_alias,@"STO_CUDA_RESERVED_SHARED STV_DEFAULT"
__nv_reservedSMEM_offset_0_alias:
	.zero		0
	.zero		64


//--------------------- .nv.constant0._Z7kreducePfS_i --------------------------
	.section	.nv.constant0._Z7kreducePfS_i,"a",@progbits
	.sectionflags	@""
	.align	4
.nv.constant0._Z7kreducePfS_i:
	.zero		916


//--------------------- SYMBOLS --------------------------

	.type		.nv.reservedSmem.offset0,@object
	.size		.nv.reservedSmem.offset0,0x4
